	.headerflags	@"EF_CUDA_TEXMODE_UNIFIED EF_CUDA_64BIT_ADDRESS EF_CUDA_ACCELERATORS EF_CUDA_SM90 EF_CUDA_VIRTUAL_SM(EF_CUDA_SM90)"
	.elftype	@"ET_EXEC"


//--------------------- .nv.info                  --------------------------
	.section	.nv.info,"",@"SHT_CUDA_INFO"
	.align	4


	//----- nvinfo : EIATTR_REGCOUNT
	.align		4
        /*0000*/ 	.byte	0x04, 0x2f
        /*0002*/ 	.short	(.L_1 - .L_0)
	.align		4
.L_0:
        /*0004*/ 	.word	index@(triton_poi_fused__to_copy_4)
        /*0008*/ 	.word	0x0000000a


	//----- nvinfo : EIATTR_MIN_STACK_SIZE
	.align		4
.L_1:
        /*000c*/ 	.byte	0x04, 0x12
        /*000e*/ 	.short	(.L_3 - .L_2)
	.align		4
.L_2:
        /*0010*/ 	.word	index@(triton_poi_fused__to_copy_4)
        /*0014*/ 	.word	0x00000000


	//----- nvinfo : EIATTR_FRAME_SIZE
	.align		4
.L_3:
        /*0018*/ 	.byte	0x04, 0x11
        /*001a*/ 	.short	(.L_5 - .L_4)
	.align		4
.L_4:
        /*001c*/ 	.word	index@(triton_poi_fused__to_copy_4)
        /*0020*/ 	.word	0x00000000


	//----- nvinfo : EIATTR_MIN_STACK_SIZE
	.align		4
.L_5:
        /*0024*/ 	.byte	0x04, 0x12
        /*0026*/ 	.short	(.L_7 - .L_6)
	.align		4
.L_6:
        /*0028*/ 	.word	index@(triton_poi_fused__to_copy_4)
        /*002c*/ 	.word	0x00000000
.L_7:


//--------------------- .nv.info.triton_poi_fused__to_copy_4 --------------------------
	.section	.nv.info.triton_poi_fused__to_copy_4,"",@"SHT_CUDA_INFO"
	.sectionflags	@""
	.align	4


	//----- nvinfo : EIATTR_CUDA_API_VERSION
	.align		4
        /*0000*/ 	.byte	0x04, 0x37
        /*0002*/ 	.short	(.L_9 - .L_8)
.L_8:
        /*0004*/ 	.word	0x0000007c


	//----- nvinfo : EIATTR_KPARAM_INFO
	.align		4
.L_9:
        /*0008*/ 	.byte	0x04, 0x17
        /*000a*/ 	.short	(.L_11 - .L_10)
.L_10:
        /*000c*/ 	.word	0x00000000
        /*0010*/ 	.short	0x0001
        /*0012*/ 	.short	0x0008
        /*0014*/ 	.byte	0x00, 0xf0, 0x11, 0x00


	//----- nvinfo : EIATTR_KPARAM_INFO
	.align		4
.L_11:
        /*0018*/ 	.byte	0x04, 0x17
        /*001a*/ 	.short	(.L_13 - .L_12)
.L_12:
        /*001c*/ 	.word	0x00000000
        /*0020*/ 	.short	0x0000
        /*0022*/ 	.short	0x0000
        /*0024*/ 	.byte	0x00, 0xf4, 0x21, 0x00


	//----- nvinfo : EIATTR_SPARSE_MMA_MASK
	.align		4
.L_13:
        /*0028*/ 	.byte	0x03, 0x50
        /*002a*/ 	.short	0x0000


	//----- nvinfo : EIATTR_MAXREG_COUNT
	.align		4
        /*002c*/ 	.byte	0x03, 0x1b
        /*002e*/ 	.short	0x00ff


	//----- nvinfo : EIATTR_EXIT_INSTR_OFFSETS
	.align		4
        /*0030*/ 	.byte	0x04, 0x1c
        /*0032*/ 	.short	(.L_15 - .L_14)


	//   ....[0]....
.L_14:
        /*0034*/ 	.word	0x00000100


	//   ....[1]....
        /*0038*/ 	.word	0x00000130


	//----- nvinfo : EIATTR_REQNTID
	.align		4
.L_15:
        /*003c*/ 	.byte	0x04, 0x10
        /*003e*/ 	.short	(.L_17 - .L_16)
.L_16:
        /*0040*/ 	.word	0x00000020
        /*0044*/ 	.word	0x00000001
        /*0048*/ 	.word	0x00000001


	//----- nvinfo : EIATTR_CBANK_PARAM_SIZE
	.align		4
.L_17:
        /*004c*/ 	.byte	0x03, 0x19
        /*004e*/ 	.short	0x000c


	//----- nvinfo : EIATTR_PARAM_CBANK
	.align		4
        /*0050*/ 	.byte	0x04, 0x0a
        /*0052*/ 	.short	(.L_19 - .L_18)
	.align		4
.L_18:
        /*0054*/ 	.word	index@(.nv.constant0.triton_poi_fused__to_copy_4)
        /*0058*/ 	.short	0x0210
        /*005a*/ 	.short	0x000c


	//----- nvinfo : EIATTR_SW_WAR
	.align		4
.L_19:
        /*005c*/ 	.byte	0x04, 0x36
        /*005e*/ 	.short	(.L_21 - .L_20)
.L_20:
        /*0060*/ 	.word	0x00000008
.L_21:


//--------------------- .nv.callgraph             --------------------------
	.section	.nv.callgraph,"",@"SHT_CUDA_CALLGRAPH"
	.align	4
	.sectionentsize	8
	.align		4
        /*0000*/ 	.word	0x00000000
	.align		4
        /*0004*/ 	.word	0xffffffff
	.align		4
        /*0008*/ 	.word	0x00000000
	.align		4
        /*000c*/ 	.word	0xfffffffe
	.align		4
        /*0010*/ 	.word	0x00000000
	.align		4
        /*0014*/ 	.word	0xfffffffd
	.align		4
        /*0018*/ 	.word	0x00000000
	.align		4
        /*001c*/ 	.word	0xfffffffc


//--------------------- .text.triton_poi_fused__to_copy_4 --------------------------
	.section	.text.triton_poi_fused__to_copy_4,"ax",@progbits
	.align	128
        .global         triton_poi_fused__to_copy_4
        .type           triton_poi_fused__to_copy_4,@function
        .size           triton_poi_fused__to_copy_4,(.L_x_1 - triton_poi_fused__to_copy_4)
        .other          triton_poi_fused__to_copy_4,@"STO_CUDA_ENTRY STV_DEFAULT"
triton_poi_fused__to_copy_4:
.text.triton_poi_fused__to_copy_4:
[----:B------:R-:W0:Y:S02]  /*0000*/  LDC R1, c[0x0][0x28] ;  /* 0x00000a00ff017b82 */ /* 0x000e240000000800 */
[----:B------:R-:W1:Y:S01]  /*0010*/  S2R R6, SR_TID.X ;  /* 0x0000000000067919 */ /* 0x000e620000002100 */
[----:B------:R-:W-:Y:S01]  /*0020*/  IMAD.MOV.U32 R7, RZ, RZ, 0x3e800000 ;  /* 0x3e800000ff077424 */ /* 0x000fe200078e00ff */
[----:B------:R-:W2:Y:S01]  /*0030*/  LDC.64 R2, c[0x0][0x210] ;  /* 0x00008400ff027b82 */ /* 0x000ea20000000a00 */
[----:B------:R-:W3:Y:S01]  /*0040*/  S2R R5, SR_CTAID.X ;  /* 0x0000000000057919 */ /* 0x000ee20000002500 */
[C---:B-1----:R-:W-:Y:S02]  /*0050*/  LOP3.LUT R0, R6.reuse, 0x3, RZ, 0xc0, !PT ;  /* 0x0000000306007812 */ /* 0x042fe400078ec0ff */
[----:B------:R-:W-:-:S03]  /*0060*/  LOP3.LUT P0, RZ, R6, 0x1c, RZ, 0xc0, !PT ;  /* 0x0000001c06ff7812 */ /* 0x000fc6000780c0ff */
[----:B---3--:R-:W-:-:S04]  /*0070*/  IMAD R5, R5, 0x4, R0 ;  /* 0x0000000405057824 */ /* 0x008fc800078e0200 */
[C---:B--2---:R-:W-:Y:S01]  /*0080*/  IMAD.WIDE R2, R5.reuse, 0x8, R2 ;  /* 0x0000000805027825 */ /* 0x044fe200078e0202 */
[----:B------:R-:W-:Y:S02]  /*0090*/  I2FP.F32.S32 R0, R5 ;  /* 0x0000000500007245 */ /* 0x000fe40000201400 */
[----:B------:R-:W-:-:S03]  /*00a0*/  ISETP.LT.AND P0, PT, R5, 0x4, !P0 ;  /* 0x000000040500780c */ /* 0x000fc60004701270 */
[----:B------:R-:W-:-:S04]  /*00b0*/  FADD R0, R0, 0.5 ;  /* 0x3f00000000007421 */ /* 0x000fc80000000000 */
[----:B------:R-:W-:-:S05]  /*00c0*/  FFMA R0, R0, R7, -0.5 ;  /* 0xbf00000000007423 */ /* 0x000fca0000000007 */
[----:B------:R-:W-:-:S04]  /*00d0*/  FMNMX R0, RZ, R0, !PT ;  /* 0x00000000ff007209 */ /* 0x000fc80007800000 */
[----:B------:R-:W1:Y:S02]  /*00e0*/  F2I.TRUNC.NTZ R4, R0 ;  /* 0x0000000000047305 */ /* 0x000e64000020f100 */
[----:B-1----:R-:W-:Y:S01]  /*00f0*/  SHF.R.S32.HI R5, RZ, 0x1f, R4 ;  /* 0x0000001fff057819 */ /* 0x002fe20000011404 */
[----:B------:R-:W-:Y:S06]  /*0100*/  @!P0 EXIT ;  /* 0x000000000000894d */ /* 0x000fec0003800000 */
[----:B------:R-:W-:Y:S02]  /*0110*/  ULDC.64 UR4, c[0x0][0x208] ;  /* 0x0000820000047ab9 */ /* 0x000fe40000000a00 */
[----:B------:R-:W-:Y:S01]  /*0120*/  STG.E.64 desc[UR4][R2.64], R4 ;  /* 0x0000000402007986 */ /* 0x000fe2000c101b04 */
[----:B------:R-:W-:Y:S05]  /*0130*/  EXIT ;  /* 0x000000000000794d */ /* 0x000fea0003800000 */
.L_x_0:
[----:B------:R-:W-:-:S00]  /*0140*/  BRA `(.L_x_0) ;  /* 0xfffffffc00fc7947 */ /* 0x000fc0000383ffff */
[----:B------:R-:W-:-:S00]  /*0150*/  NOP ;  /* 0x0000000000007918 */ /* 0x000fc00000000000 */
        /* <DEDUP_REMOVED lines=10> */
.L_x_1:


//--------------------- .nv.constant0.triton_poi_fused__to_copy_4 --------------------------
	.section	.nv.constant0.triton_poi_fused__to_copy_4,"a",@progbits
	.sectionflags	@""
	.align	4
.nv.constant0.triton_poi_fused__to_copy_4:
	.zero		540
